//
// Generated by NVIDIA NVVM Compiler
//
// Compiler Build ID: CL-36424714
// Cuda compilation tools, release 13.0, V13.0.88
// Based on NVVM 20.0.0
//

.version 9.0
.target sm_100
.address_size 64

	// .globl	_Z14square1_kerneliPdS_S_

.visible .entry _Z14square1_kerneliPdS_S_(
	.param .u32 _Z14square1_kerneliPdS_S__param_0,
	.param .u64 .ptr .align 1 _Z14square1_kerneliPdS_S__param_1,
	.param .u64 .ptr .align 1 _Z14square1_kerneliPdS_S__param_2,
	.param .u64 .ptr .align 1 _Z14square1_kerneliPdS_S__param_3
)
{
	.reg .pred 	%p<2>;
	.reg .b32 	%r<11>;
	.reg .b64 	%rd<20>;
	.reg .b64 	%fd<47>;

	ld.param.u32 	%r2, [_Z14square1_kerneliPdS_S__param_0];
	ld.param.u64 	%rd4, [_Z14square1_kerneliPdS_S__param_1];
	ld.param.u64 	%rd5, [_Z14square1_kerneliPdS_S__param_2];
	ld.param.u64 	%rd3, [_Z14square1_kerneliPdS_S__param_3];
	cvta.to.global.u64 	%rd1, %rd4;
	cvta.to.global.u64 	%rd2, %rd5;
	mov.u32 	%r3, %ctaid.x;
	mov.u32 	%r4, %ntid.x;
	mov.u32 	%r5, %tid.x;
	mad.lo.s32 	%r1, %r3, %r4, %r5;
	setp.eq.s32 	%p1, %r1, 0;
	@%p1 bra 	$L__BB0_2;
	cvta.to.global.u64 	%rd6, %rd3;
	shl.b32 	%r6, %r1, 1;
	shr.s32 	%r7, %r2, 2;
	sub.s32 	%r8, %r2, %r6;
	sub.s32 	%r9, %r7, %r1;
	mul.wide.s32 	%rd7, %r9, 8;
	add.s64 	%rd8, %rd6, %rd7;
	ld.global.f64 	%fd1, [%rd8];
	mov.f64 	%fd2, 0d3FE0000000000000;
	sub.f64 	%fd3, %fd2, %fd1;
	mul.wide.s32 	%rd9, %r1, 8;
	add.s64 	%rd10, %rd6, %rd9;
	ld.global.f64 	%fd4, [%rd10];
	mul.wide.s32 	%rd11, %r6, 8;
	add.s64 	%rd12, %rd2, %rd11;
	ld.global.f64 	%fd5, [%rd12];
	ld.global.f64 	%fd6, [%rd12+8];
	mul.wide.s32 	%rd13, %r8, 8;
	add.s64 	%rd14, %rd2, %rd13;
	ld.global.f64 	%fd7, [%rd14];
	ld.global.f64 	%fd8, [%rd14+8];
	add.f64 	%fd9, %fd5, %fd5;
	mul.f64 	%fd10, %fd9, %fd6;
	sub.f64 	%fd11, %fd5, %fd6;
	add.f64 	%fd12, %fd5, %fd6;
	mul.f64 	%fd13, %fd11, %fd12;
	add.f64 	%fd14, %fd7, %fd7;
	mul.f64 	%fd15, %fd14, %fd8;
	sub.f64 	%fd16, %fd7, %fd8;
	add.f64 	%fd17, %fd7, %fd8;
	mul.f64 	%fd18, %fd16, %fd17;
	sub.f64 	%fd19, %fd13, %fd18;
	add.f64 	%fd20, %fd10, %fd15;
	mul.f64 	%fd21, %fd3, %fd19;
	fma.rn.f64 	%fd22, %fd4, %fd20, %fd21;
	mul.f64 	%fd23, %fd3, %fd20;
	mul.f64 	%fd24, %fd4, %fd19;
	sub.f64 	%fd25, %fd23, %fd24;
	sub.f64 	%fd26, %fd13, %fd22;
	add.s64 	%rd15, %rd1, %rd11;
	st.global.f64 	[%rd15], %fd26;
	sub.f64 	%fd27, %fd25, %fd10;
	st.global.f64 	[%rd15+8], %fd27;
	add.f64 	%fd28, %fd18, %fd22;
	add.s64 	%rd16, %rd1, %rd13;
	st.global.f64 	[%rd16], %fd28;
	sub.f64 	%fd29, %fd25, %fd15;
	st.global.f64 	[%rd16+8], %fd29;
	bra.uni 	$L__BB0_3;
$L__BB0_2:
	shr.s32 	%r10, %r2, 1;
	ld.global.f64 	%fd30, [%rd2];
	ld.global.f64 	%fd31, [%rd2+8];
	mul.f64 	%fd32, %fd31, %fd31;
	fma.rn.f64 	%fd33, %fd30, %fd30, %fd32;
	st.global.f64 	[%rd1], %fd33;
	neg.f64 	%fd34, %fd30;
	mul.f64 	%fd35, %fd31, %fd34;
	mul.f64 	%fd36, %fd30, %fd31;
	sub.f64 	%fd37, %fd35, %fd36;
	st.global.f64 	[%rd1+8], %fd37;
	mul.wide.s32 	%rd17, %r10, 8;
	add.s64 	%rd18, %rd2, %rd17;
	ld.global.f64 	%fd38, [%rd18];
	ld.global.f64 	%fd39, [%rd18+8];
	neg.f64 	%fd40, %fd38;
	mul.f64 	%fd41, %fd39, %fd40;
	mul.f64 	%fd42, %fd38, %fd39;
	sub.f64 	%fd43, %fd41, %fd42;
	add.s64 	%rd19, %rd1, %rd17;
	st.global.f64 	[%rd19+8], %fd43;
	mul.f64 	%fd44, %fd38, %fd38;
	mul.f64 	%fd45, %fd39, %fd39;
	sub.f64 	%fd46, %fd44, %fd45;
	st.global.f64 	[%rd19], %fd46;
$L__BB0_3:
	ret;

}


// ===== COMPILED SASS (sm_100) =====

	.target	sm_100

	.elftype	@"ET_EXEC"


//--------------------- .note.nv.tkinfo           --------------------------
	.section	.note.nv.tkinfo,"",@"SHT_NOTE"
	.sectionflags	@"SHF_NOTE_NV_TKINFO"
	.tkinfo
        /*0018*/ 	.word	0x00000002
        /*0030*/ 	.string	""
        /*0030*/ 	.string	"ptxas"
        /*0030*/ 	.string	"Cuda compilation tools, release 13.0, V13.0.88"
        /*0030*/ 	.string	"Build cuda_13.0.r13.0/compiler.36424714_0"
        /*0030*/ 	.string	"-arch sm_100 -m 64 "



//--------------------- .note.nv.cuinfo           --------------------------
	.section	.note.nv.cuinfo,"",@"SHT_NOTE"
	.sectionflags	@"SHF_NOTE_NV_CUINFO"
        /*0018*/ 	.short	0x0002
        /*001a*/ 	.short	0x0064
        /*001c*/ 	.short	0x0082
	.zero		2


//--------------------- .nv.info                  --------------------------
	.section	.nv.info,"",@"SHT_CUDA_INFO"
	.align	4


	//----- nvinfo : EIATTR_REGCOUNT
	.align		4
        /*0000*/ 	.byte	0x04, 0x2f
        /*0002*/ 	.short	(.L_1 - .L_0)
	.align		4
.L_0:
        /*0004*/ 	.word	index@(_Z14square1_kerneliPdS_S_)
        /*0008*/ 	.word	0x0000001e


	//----- nvinfo : EIATTR_FRAME_SIZE
	.align		4
.L_1:
        /*000c*/ 	.byte	0x04, 0x11
        /*000e*/ 	.short	(.L_3 - .L_2)
	.align		4
.L_2:
        /*0010*/ 	.word	index@(_Z14square1_kerneliPdS_S_)
        /*0014*/ 	.word	0x00000000


	//----- nvinfo : EIATTR_MIN_STACK_SIZE
	.align		4
.L_3:
        /*0018*/ 	.byte	0x04, 0x12
        /*001a*/ 	.short	(.L_5 - .L_4)
	.align		4
.L_4:
        /*001c*/ 	.word	index@(_Z14square1_kerneliPdS_S_)
        /*0020*/ 	.word	0x00000000
.L_5:


//--------------------- .nv.compat                --------------------------
	.section	.nv.compat,"",@"SHT_CUDA_COMPAT_INFO"
	.align	4
        /*0000*/ 	.byte	0x02, 0x09, 0x00, 0x00, 0x02, 0x02, 0x01, 0x00, 0x02, 0x05, 0x05, 0x00, 0x03, 0x07, 0x01, 0x01
        /*0010*/ 	.byte	0x02, 0x03, 0x00, 0x00, 0x02, 0x06, 0x01, 0x00, 0x04, 0x0b, 0x08, 0x00, 0x01, 0x00, 0x00, 0x00
        /*0020*/ 	.byte	0x00, 0x00, 0x00, 0x00


//--------------------- .nv.info._Z14square1_kerneliPdS_S_ --------------------------
	.section	.nv.info._Z14square1_kerneliPdS_S_,"",@"SHT_CUDA_INFO"
	.sectionflags	@""
	.align	4


	//----- nvinfo : EIATTR_CUDA_API_VERSION
	.align		4
        /*0000*/ 	.byte	0x04, 0x37
        /*0002*/ 	.short	(.L_7 - .L_6)
.L_6:
        /*0004*/ 	.word	0x00000082


	//----- nvinfo : EIATTR_KPARAM_INFO
	.align		4
.L_7:
        /*0008*/ 	.byte	0x04, 0x17
        /*000a*/ 	.short	(.L_9 - .L_8)
.L_8:
        /*000c*/ 	.word	0x00000000
        /*0010*/ 	.short	0x0003
        /*0012*/ 	.short	0x0018
        /*0014*/ 	.byte	0x00, 0xf5, 0x21, 0x00


	//----- nvinfo : EIATTR_KPARAM_INFO
	.align		4
.L_9:
        /*0018*/ 	.byte	0x04, 0x17
        /*001a*/ 	.short	(.L_11 - .L_10)
.L_10:
        /*001c*/ 	.word	0x00000000
        /*0020*/ 	.short	0x0002
        /*0022*/ 	.short	0x0010
        /*0024*/ 	.byte	0x00, 0xf5, 0x21, 0x00


	//----- nvinfo : EIATTR_KPARAM_INFO
	.align		4
.L_11:
        /*0028*/ 	.byte	0x04, 0x17
        /*002a*/ 	.short	(.L_13 - .L_12)
.L_12:
        /*002c*/ 	.word	0x00000000
        /*0030*/ 	.short	0x0001
        /*0032*/ 	.short	0x0008
        /*0034*/ 	.byte	0x00, 0xf5, 0x21, 0x00


	//----- nvinfo : EIATTR_KPARAM_INFO
	.align		4
.L_13:
        /*0038*/ 	.byte	0x04, 0x17
        /*003a*/ 	.short	(.L_15 - .L_14)
.L_14:
        /*003c*/ 	.word	0x00000000
        /*0040*/ 	.short	0x0000
        /*0042*/ 	.short	0x0000
        /*0044*/ 	.byte	0x00, 0xf0, 0x11, 0x00


	//----- nvinfo : EIATTR_SPARSE_MMA_MASK
	.align		4
.L_15:
        /*0048*/ 	.byte	0x03, 0x50
        /*004a*/ 	.short	0x0000


	//----- nvinfo : EIATTR_MAXREG_COUNT
	.align		4
        /*004c*/ 	.byte	0x03, 0x1b
        /*004e*/ 	.short	0x00ff


	//----- nvinfo : EIATTR_MERCURY_ISA_VERSION
	.align		4
        /*0050*/ 	.byte	0x03, 0x5f
        /*0052*/ 	.short	0x0101


	//----- nvinfo : EIATTR_VRC_CTA_INIT_COUNT
	.align		4
        /*0054*/ 	.byte	0x02, 0x4a
	.zero		1
	.zero		1


	//----- nvinfo : EIATTR_EXIT_INSTR_OFFSETS
	.align		4
        /*0058*/ 	.byte	0x04, 0x1c
        /*005a*/ 	.short	(.L_17 - .L_16)


	//   ....[0]....
.L_16:
        /*005c*/ 	.word	0x00000320


	//   ....[1]....
        /*0060*/ 	.word	0x000004b0


	//----- nvinfo : EIATTR_CRS_STACK_SIZE
	.align		4
.L_17:
        /*0064*/ 	.byte	0x04, 0x1e
        /*0066*/ 	.short	(.L_19 - .L_18)
.L_18:
        /*0068*/ 	.word	0x00000000


	//----- nvinfo : EIATTR_CBANK_PARAM_SIZE
	.align		4
.L_19:
        /*006c*/ 	.byte	0x03, 0x19
        /*006e*/ 	.short	0x0020


	//----- nvinfo : EIATTR_PARAM_CBANK
	.align		4
        /*0070*/ 	.byte	0x04, 0x0a
        /*0072*/ 	.short	(.L_21 - .L_20)
	.align		4
.L_20:
        /*0074*/ 	.word	index@(.nv.constant0._Z14square1_kerneliPdS_S_)
        /*0078*/ 	.short	0x0380
        /*007a*/ 	.short	0x0020


	//----- nvinfo : EIATTR_SW_WAR
	.align		4
.L_21:
        /*007c*/ 	.byte	0x04, 0x36
        /*007e*/ 	.short	(.L_23 - .L_22)
.L_22:
        /*0080*/ 	.word	0x00000008
.L_23:


//--------------------- .nv.callgraph             --------------------------
	.section	.nv.callgraph,"",@"SHT_CUDA_CALLGRAPH"
	.align	4
	.sectionentsize	8
	.align		4
        /*0000*/ 	.word	0x00000000
	.align		4
        /*0004*/ 	.word	0xffffffff
	.align		4
        /*0008*/ 	.word	0x00000000
	.align		4
        /*000c*/ 	.word	0xfffffffe
	.align		4
        /*0010*/ 	.word	0x00000000
	.align		4
        /*0014*/ 	.word	0xfffffffd
	.align		4
        /*0018*/ 	.word	0x00000000
	.align		4
        /*001c*/ 	.word	0xfffffffc


//--------------------- .text._Z14square1_kerneliPdS_S_ --------------------------
	.section	.text._Z14square1_kerneliPdS_S_,"ax",@progbits
	.align	128
        .global         _Z14square1_kerneliPdS_S_
        .type           _Z14square1_kerneliPdS_S_,@function
        .size           _Z14square1_kerneliPdS_S_,(.L_x_2 - _Z14square1_kerneliPdS_S_)
        .other          _Z14square1_kerneliPdS_S_,@"STO_CUDA_ENTRY STV_DEFAULT"
_Z14square1_kerneliPdS_S_:
.text._Z14square1_kerneliPdS_S_:
[----:B------:R-:W-:Y:S01]  /*0000*/  LDC R1, c[0x0][0x37c] ;  /* 0x0000df00ff017b82 */ /* 0x000fe20000000800 */
[----:B------:R-:W0:Y:S07]  /*0010*/  S2R R0, SR_TID.X ;  /* 0x0000000000007919 */ /* 0x000e2e0000002100 */
[----:B------:R-:W0:Y:S08]  /*0020*/  S2UR UR4, SR_CTAID.X ;  /* 0x00000000000479c3 */ /* 0x000e300000002500 */
[----:B------:R-:W0:Y:S02]  /*0030*/  LDC R17, c[0x0][0x360] ;  /* 0x0000d800ff117b82 */ /* 0x000e240000000800 */
[----:B0-----:R-:W-:Y:S01]  /*0040*/  IMAD R17, R17, UR4, R0 ;  /* 0x0000000411117c24 */ /* 0x001fe2000f8e0200 */
[----:B------:R-:W0:Y:S04]  /*0050*/  LDCU.64 UR4, c[0x0][0x358] ;  /* 0x00006b00ff0477ac */ /* 0x000e280008000a00 */
[----:B------:R-:W-:-:S13]  /*0060*/  ISETP.NE.AND P0, PT, R17, RZ, PT ;  /* 0x000000ff1100720c */ /* 0x000fda0003f05270 */
[----:B------:R-:W-:Y:S05]  /*0070*/  @!P0 BRA `(.L_x_0) ;  /* 0x0000000000ac8947 */ /* 0x000fea0003800000 */
[----:B------:R-:W1:Y:S01]  /*0080*/  LDC R19, c[0x0][0x380] ;  /* 0x0000e000ff137b82 */ /* 0x000e620000000800 */
[----:B------:R-:W-:-:S07]  /*0090*/  SHF.L.U32 R0, R17, 0x1, RZ ;  /* 0x0000000111007819 */ /* 0x000fce00000006ff */
[----:B------:R-:W2:Y:S08]  /*00a0*/  LDC.64 R22, c[0x0][0x390] ;  /* 0x0000e400ff167b82 */ /* 0x000eb00000000a00 */
[----:B------:R-:W3:Y:S01]  /*00b0*/  LDC.64 R4, c[0x0][0x398] ;  /* 0x0000e600ff047b82 */ /* 0x000ee20000000a00 */
[----:B-1----:R-:W-:-:S05]  /*00c0*/  IADD3 R14, PT, PT, -R0, R19, RZ ;  /* 0x00000013000e7210 */ /* 0x002fca0007ffe1ff */
[----:B--2---:R-:W-:-:S05]  /*00d0*/  IMAD.WIDE R6, R14, 0x8, R22 ;  /* 0x000000080e067825 */ /* 0x004fca00078e0216 */
[----:B0-----:R-:W2:Y:S04]  /*00e0*/  LDG.E.64 R8, desc[UR4][R6.64] ;  /* 0x0000000406087981 */ /* 0x001ea8000c1e1b00 */
[----:B------:R-:W2:Y:S01]  /*00f0*/  LDG.E.64 R10, desc[UR4][R6.64+0x8] ;  /* 0x00000804060a7981 */ /* 0x000ea2000c1e1b00 */
[----:B------:R-:W-:Y:S01]  /*0100*/  IMAD.WIDE R22, R0, 0x8, R22 ;  /* 0x0000000800167825 */ /* 0x000fe200078e0216 */
[----:B------:R-:W-:-:S04]  /*0110*/  LEA.HI.SX32 R19, R19, -R17, 0x1e ;  /* 0x8000001113137211 */ /* 0x000fc800078ff2ff */
[----:B------:R-:W4:Y:S01]  /*0120*/  LDG.E.64 R20, desc[UR4][R22.64] ;  /* 0x0000000416147981 */ /* 0x000f22000c1e1b00 */
[----:B---3--:R-:W-:-:S03]  /*0130*/  IMAD.WIDE R18, R19, 0x8, R4 ;  /* 0x0000000813127825 */ /* 0x008fc600078e0204 */
[----:B------:R-:W4:Y:S01]  /*0140*/  LDG.E.64 R2, desc[UR4][R22.64+0x8] ;  /* 0x0000080416027981 */ /* 0x000f22000c1e1b00 */
[----:B------:R-:W-:-:S03]  /*0150*/  IMAD.WIDE R16, R17, 0x8, R4 ;  /* 0x0000000811107825 */ /* 0x000fc600078e0204 */
[----:B------:R0:W3:Y:S04]  /*0160*/  LDG.E.64 R12, desc[UR4][R18.64] ;  /* 0x00000004120c7981 */ /* 0x0000e8000c1e1b00 */
[----:B------:R-:W5:Y:S01]  /*0170*/  LDG.E.64 R16, desc[UR4][R16.64] ;  /* 0x0000000410107981 */ /* 0x000f62000c1e1b00 */
[----:B0-----:R-:W0:Y:S02]  /*0180*/  LDC.64 R18, c[0x0][0x388] ;  /* 0x0000e200ff127b82 */ /* 0x001e240000000a00 */
[----:B0-----:R-:W-:Y:S01]  /*0190*/  IMAD.WIDE R14, R14, 0x8, R18 ;  /* 0x000000080e0e7825 */ /* 0x001fe200078e0212 */
[C-C-:B--2---:R-:W-:Y:S02]  /*01a0*/  DADD R4, R8.reuse, -R10.reuse ;  /* 0x0000000008047229 */ /* 0x144fe4000000080a */
[----:B------:R-:W-:-:S08]  /*01b0*/  DADD R24, R8, R10 ;  /* 0x0000000008187229 */ /* 0x000fd0000000000a */
[----:B------:R-:W-:Y:S02]  /*01c0*/  DMUL R4, R4, R24 ;  /* 0x0000001804047228 */ /* 0x000fe40000000000 */
[----:B------:R-:W-:Y:S02]  /*01d0*/  DADD R24, R8, R8 ;  /* 0x0000000008187229 */ /* 0x000fe40000000008 */
[C-C-:B----4-:R-:W-:Y:S02]  /*01e0*/  DADD R6, R20.reuse, -R2.reuse ;  /* 0x0000000014067229 */ /* 0x150fe40000000802 */
[----:B------:R-:W-:Y:S02]  /*01f0*/  DADD R8, R20, R2 ;  /* 0x0000000014087229 */ /* 0x000fe40000000002 */
[----:B---3--:R-:W-:Y:S02]  /*0200*/  DADD R12, -R12, 0.5 ;  /* 0x3fe000000c0c7429 */ /* 0x008fe40000000100 */
[----:B------:R-:W-:-:S02]  /*0210*/  DMUL R10, R10, R24 ;  /* 0x000000180a0a7228 */ /* 0x000fc40000000000 */
[----:B------:R-:W-:Y:S02]  /*0220*/  DADD R20, R20, R20 ;  /* 0x0000000014147229 */ /* 0x000fe40000000014 */
[----:B------:R-:W-:-:S06]  /*0230*/  DFMA R22, R6, R8, -R4 ;  /* 0x000000080616722b */ /* 0x000fcc0000000804 */
[----:B------:R-:W-:Y:S02]  /*0240*/  DFMA R24, R2, R20, R10 ;  /* 0x000000140218722b */ /* 0x000fe4000000000a */
[-C--:B------:R-:W-:Y:S02]  /*0250*/  DMUL R26, R12, R22.reuse ;  /* 0x000000160c1a7228 */ /* 0x080fe40000000000 */
[----:B-----5:R-:W-:-:S06]  /*0260*/  DMUL R22, R16, R22 ;  /* 0x0000001610167228 */ /* 0x020fcc0000000000 */
[-C--:B------:R-:W-:Y:S02]  /*0270*/  DFMA R16, R16, R24.reuse, R26 ;  /* 0x000000181010722b */ /* 0x080fe4000000001a */
[----:B------:R-:W-:-:S06]  /*0280*/  DFMA R22, R12, R24, -R22 ;  /* 0x000000180c16722b */ /* 0x000fcc0000000816 */
[----:B------:R-:W-:Y:S02]  /*0290*/  DFMA R6, R6, R8, -R16 ;  /* 0x000000080606722b */ /* 0x000fe40000000810 */
[----:B------:R-:W-:Y:S02]  /*02a0*/  DFMA R20, R2, -R20, R22 ;  /* 0x800000140214722b */ /* 0x000fe40000000016 */
[----:B------:R-:W-:Y:S01]  /*02b0*/  DADD R4, R4, R16 ;  /* 0x0000000004047229 */ /* 0x000fe20000000010 */
[----:B------:R-:W-:Y:S01]  /*02c0*/  IMAD.WIDE R2, R0, 0x8, R18 ;  /* 0x0000000800027825 */ /* 0x000fe200078e0212 */
[----:B------:R-:W-:-:S04]  /*02d0*/  DADD R10, -R10, R22 ;  /* 0x000000000a0a7229 */ /* 0x000fc80000000116 */
[----:B------:R-:W-:Y:S04]  /*02e0*/  STG.E.64 desc[UR4][R2.64], R6 ;  /* 0x0000000602007986 */ /* 0x000fe8000c101b04 */
[----:B------:R-:W-:Y:S04]  /*02f0*/  STG.E.64 desc[UR4][R2.64+0x8], R20 ;  /* 0x0000081402007986 */ /* 0x000fe8000c101b04 */
[----:B------:R-:W-:Y:S04]  /*0300*/  STG.E.64 desc[UR4][R14.64], R4 ;  /* 0x000000040e007986 */ /* 0x000fe8000c101b04 */
[----:B------:R-:W-:Y:S01]  /*0310*/  STG.E.64 desc[UR4][R14.64+0x8], R10 ;  /* 0x0000080a0e007986 */ /* 0x000fe2000c101b04 */
[----:B------:R-:W-:Y:S05]  /*0320*/  EXIT ;  /* 0x000000000000794d */ /* 0x000fea0003800000 */
.L_x_0:
[----:B------:R-:W0:Y:S08]  /*0330*/  LDC.64 R2, c[0x0][0x390] ;  /* 0x0000e400ff027b82 */ /* 0x000e300000000a00 */
[----:B------:R-:W1:Y:S08]  /*0340*/  LDC R0, c[0x0][0x380] ;  /* 0x0000e000ff007b82 */ /* 0x000e700000000800 */
[----:B------:R-:W2:Y:S01]  /*0350*/  LDC.64 R14, c[0x0][0x390] ;  /* 0x0000e400ff0e7b82 */ /* 0x000ea20000000a00 */
[----:B0-----:R-:W3:Y:S07]  /*0360*/  LDG.E.64 R6, desc[UR4][R2.64+0x8] ;  /* 0x0000080402067981 */ /* 0x001eee000c1e1b00 */
[----:B------:R-:W0:Y:S01]  /*0370*/  LDC.64 R10, c[0x0][0x388] ;  /* 0x0000e200ff0a7b82 */ /* 0x000e220000000a00 */
[----:B------:R-:W4:Y:S01]  /*0380*/  LDG.E.64 R4, desc[UR4][R2.64] ;  /* 0x0000000402047981 */ /* 0x000f22000c1e1b00 */
[----:B-1----:R-:W-:-:S06]  /*0390*/  SHF.R.S32.HI R0, RZ, 0x1, R0 ;  /* 0x00000001ff007819 */ /* 0x002fcc0000011400 */
[----:B------:R-:W1:Y:S01]  /*03a0*/  LDC.64 R18, c[0x0][0x388] ;  /* 0x0000e200ff127b82 */ /* 0x000e620000000a00 */
[-C--:B---3--:R-:W-:Y:S02]  /*03b0*/  DMUL R8, R6, R6.reuse ;  /* 0x0000000606087228 */ /* 0x088fe40000000000 */
[----:B----4-:R-:W-:-:S06]  /*03c0*/  DMUL R12, R4, R6 ;  /* 0x00000006040c7228 */ /* 0x010fcc0000000000 */
[C---:B------:R-:W-:Y:S02]  /*03d0*/  DFMA R8, R4.reuse, R4, R8 ;  /* 0x000000040408722b */ /* 0x040fe40000000008 */
[----:B------:R-:W-:Y:S01]  /*03e0*/  DFMA R12, -R4, R6, -R12 ;  /* 0x00000006040c722b */ /* 0x000fe2000000090c */
[----:B--2---:R-:W-:-:S04]  /*03f0*/  IMAD.WIDE R4, R0, 0x8, R14 ;  /* 0x0000000800047825 */ /* 0x004fc800078e020e */
[----:B0-----:R-:W-:Y:S04]  /*0400*/  STG.E.64 desc[UR4][R10.64], R8 ;  /* 0x000000080a007986 */ /* 0x001fe8000c101b04 */
[----:B------:R-:W-:Y:S04]  /*0410*/  STG.E.64 desc[UR4][R10.64+0x8], R12 ;  /* 0x0000080c0a007986 */ /* 0x000fe8000c101b04 */
[----:B------:R-:W2:Y:S04]  /*0420*/  LDG.E.64 R2, desc[UR4][R4.64] ;  /* 0x0000000404027981 */ /* 0x000ea8000c1e1b00 */
[----:B------:R-:W2:Y:S02]  /*0430*/  LDG.E.64 R6, desc[UR4][R4.64+0x8] ;  /* 0x0000080404067981 */ /* 0x000ea4000c1e1b00 */
[----:B--2---:R-:W-:-:S02]  /*0440*/  DMUL R14, R2, R6 ;  /* 0x00000006020e7228 */ /* 0x004fc40000000000 */
[----:B------:R-:W-:-:S06]  /*0450*/  DMUL R16, R6, R6 ;  /* 0x0000000606107228 */ /* 0x000fcc0000000000 */
[C---:B------:R-:W-:Y:S02]  /*0460*/  DFMA R14, -R2.reuse, R6, -R14 ;  /* 0x00000006020e722b */ /* 0x040fe4000000090e */
[----:B------:R-:W-:Y:S01]  /*0470*/  DFMA R16, R2, R2, -R16 ;  /* 0x000000020210722b */ /* 0x000fe20000000810 */
[----:B-1----:R-:W-:-:S05]  /*0480*/  IMAD.WIDE R2, R0, 0x8, R18 ;  /* 0x0000000800027825 */ /* 0x002fca00078e0212 */
[----:B------:R-:W-:Y:S04]  /*0490*/  STG.E.64 desc[UR4][R2.64+0x8], R14 ;  /* 0x0000080e02007986 */ /* 0x000fe8000c101b04 */
[----:B------:R-:W-:Y:S01]  /*04a0*/  STG.E.64 desc[UR4][R2.64], R16 ;  /* 0x0000001002007986 */ /* 0x000fe2000c101b04 */
[----:B------:R-:W-:Y:S05]  /*04b0*/  EXIT ;  /* 0x000000000000794d */ /* 0x000fea0003800000 */
.L_x_1:
[----:B------:R-:W-:-:S00]  /*04c0*/  BRA `(.L_x_1) ;  /* 0xfffffffc00fc7947 */ /* 0x000fc0000383ffff */
[----:B------:R-:W-:-:S00]  /*04d0*/  NOP ;  /* 0x0000000000007918 */ /* 0x000fc00000000000 */
        /* <DEDUP_REMOVED lines=10> */
.L_x_2:


//--------------------- .nv.shared.reserved.0     --------------------------
	.section	.nv.shared.reserved.0,"aw",@nobits
	.weak		__nv_reservedSMEM_offset_0_alias
	.size		__nv_reservedSMEM_offset_0_alias, 0, 64
	.other		__nv_reservedSMEM_offset_0_alias,@"STO_CUDA_RESERVED_SHARED STV_DEFAULT"
__nv_reservedSMEM_offset_0_alias:
	.zero		0
	.zero		64


//--------------------- .nv.constant0._Z14square1_kerneliPdS_S_ --------------------------
	.section	.nv.constant0._Z14square1_kerneliPdS_S_,"a",@progbits
	.sectionflags	@""
	.align	4
.nv.constant0._Z14square1_kerneliPdS_S_:
	.zero		928


//--------------------- SYMBOLS --------------------------

	.type		.nv.reservedSmem.offset0,@object
	.size		.nv.reservedSmem.offset0,0x4
